//
// Generated by NVIDIA NVVM Compiler
//
// Compiler Build ID: CL-36424714
// Cuda compilation tools, release 13.0, V13.0.88
// Based on NVVM 20.0.0
//

.version 9.0
.target sm_100
.address_size 64

	// .globl	_Z6squarei
.extern .func  (.param .b32 func_retval0) vprintf
(
	.param .b64 vprintf_param_0,
	.param .b64 vprintf_param_1
)
;
.global .align 1 .b8 $str[5] = {37, 100, 32, 10};

.visible .entry _Z6squarei(
	.param .u32 _Z6squarei_param_0
)
{
	.local .align 8 .b8 	__local_depot0[8];
	.reg .b64 	%SP;
	.reg .b64 	%SPL;
	.reg .pred 	%p<2>;
	.reg .b32 	%r<9>;
	.reg .b64 	%rd<5>;

	mov.u64 	%SPL, __local_depot0;
	cvta.local.u64 	%SP, %SPL;
	ld.param.u32 	%r2, [_Z6squarei_param_0];
	mov.u32 	%r3, %ctaid.x;
	mov.u32 	%r4, %ntid.x;
	mov.u32 	%r5, %tid.x;
	mad.lo.s32 	%r1, %r3, %r4, %r5;
	setp.ge.s32 	%p1, %r1, %r2;
	@%p1 bra 	$L__BB0_2;
	add.u64 	%rd1, %SP, 0;
	add.u64 	%rd2, %SPL, 0;
	mul.lo.s32 	%r6, %r1, %r1;
	st.local.u32 	[%rd2], %r6;
	mov.u64 	%rd3, $str;
	cvta.global.u64 	%rd4, %rd3;
	{ // callseq 0, 0
	.param .b64 param0;
	st.param.b64 	[param0], %rd4;
	.param .b64 param1;
	st.param.b64 	[param1], %rd1;
	.param .b32 retval0;
	call.uni (retval0), 
	vprintf, 
	(
	param0, 
	param1
	);
	ld.param.b32 	%r7, [retval0];
	} // callseq 0
$L__BB0_2:
	ret;

}


// ===== COMPILED SASS (sm_100) =====

	.target	sm_100

	.elftype	@"ET_EXEC"


//--------------------- .note.nv.tkinfo           --------------------------
	.section	.note.nv.tkinfo,"",@"SHT_NOTE"
	.sectionflags	@"SHF_NOTE_NV_TKINFO"
	.tkinfo
        /*0018*/ 	.word	0x00000002
        /*0030*/ 	.string	""
        /*0030*/ 	.string	"ptxas"
        /*0030*/ 	.string	"Cuda compilation tools, release 13.0, V13.0.88"
        /*0030*/ 	.string	"Build cuda_13.0.r13.0/compiler.36424714_0"
        /*0030*/ 	.string	"-arch sm_100 -m 64 "



//--------------------- .note.nv.cuinfo           --------------------------
	.section	.note.nv.cuinfo,"",@"SHT_NOTE"
	.sectionflags	@"SHF_NOTE_NV_CUINFO"
        /*0018*/ 	.short	0x0002
        /*001a*/ 	.short	0x0064
        /*001c*/ 	.short	0x0082
	.zero		2


//--------------------- .nv.info                  --------------------------
	.section	.nv.info,"",@"SHT_CUDA_INFO"
	.align	4


	//----- nvinfo : EIATTR_REGCOUNT
	.align		4
        /*0000*/ 	.byte	0x04, 0x2f
        /*0002*/ 	.short	(.L_2 - .L_1)
	.align		4
.L_1:
        /*0004*/ 	.word	index@(_Z6squarei)
        /*0008*/ 	.word	0x00000018


	//----- nvinfo : EIATTR_FRAME_SIZE
	.align		4
.L_2:
        /*000c*/ 	.byte	0x04, 0x11
        /*000e*/ 	.short	(.L_4 - .L_3)
	.align		4
.L_3:
        /*0010*/ 	.word	index@(_Z6squarei)
        /*0014*/ 	.word	0x00000008


	//----- nvinfo : EIATTR_MIN_STACK_SIZE
	.align		4
.L_4:
        /*0018*/ 	.byte	0x04, 0x12
        /*001a*/ 	.short	(.L_6 - .L_5)
	.align		4
.L_5:
        /*001c*/ 	.word	index@(_Z6squarei)
        /*0020*/ 	.word	0x00000008
.L_6:


//--------------------- .nv.compat                --------------------------
	.section	.nv.compat,"",@"SHT_CUDA_COMPAT_INFO"
	.align	4
        /*0000*/ 	.byte	0x02, 0x09, 0x00, 0x00, 0x02, 0x02, 0x01, 0x00, 0x02, 0x05, 0x05, 0x00, 0x03, 0x07, 0x01, 0x01
        /*0010*/ 	.byte	0x02, 0x03, 0x00, 0x00, 0x02, 0x06, 0x01, 0x00, 0x04, 0x0b, 0x08, 0x00, 0x09, 0x00, 0x00, 0x00
        /*0020*/ 	.byte	0x00, 0x00, 0x00, 0x00


//--------------------- .nv.info._Z6squarei       --------------------------
	.section	.nv.info._Z6squarei,"",@"SHT_CUDA_INFO"
	.sectionflags	@""
	.align	4


	//----- nvinfo : EIATTR_CUDA_API_VERSION
	.align		4
        /*0000*/ 	.byte	0x04, 0x37
        /*0002*/ 	.short	(.L_8 - .L_7)
.L_7:
        /*0004*/ 	.word	0x00000082


	//----- nvinfo : EIATTR_KPARAM_INFO
	.align		4
.L_8:
        /*0008*/ 	.byte	0x04, 0x17
        /*000a*/ 	.short	(.L_10 - .L_9)
.L_9:
        /*000c*/ 	.word	0x00000000
        /*0010*/ 	.short	0x0000
        /*0012*/ 	.short	0x0000
        /*0014*/ 	.byte	0x00, 0xf0, 0x11, 0x00


	//----- nvinfo : EIATTR_SPARSE_MMA_MASK
	.align		4
.L_10:
        /*0018*/ 	.byte	0x03, 0x50
        /*001a*/ 	.short	0x0000


	//----- nvinfo : EIATTR_MAXREG_COUNT
	.align		4
        /*001c*/ 	.byte	0x03, 0x1b
        /*001e*/ 	.short	0x00ff


	//----- nvinfo : EIATTR_EXTERNS
	.align		4
        /*0020*/ 	.byte	0x04, 0x0f
        /*0022*/ 	.short	(.L_12 - .L_11)


	//   ....[0]....
	.align		4
.L_11:
        /*0024*/ 	.word	index@(vprintf)


	//----- nvinfo : EIATTR_MERCURY_ISA_VERSION
	.align		4
.L_12:
        /*0028*/ 	.byte	0x03, 0x5f
        /*002a*/ 	.short	0x0101


	//----- nvinfo : EIATTR_VRC_CTA_INIT_COUNT
	.align		4
        /*002c*/ 	.byte	0x02, 0x4a
	.zero		1
	.zero		1


	//----- nvinfo : EIATTR_SYSCALL_OFFSETS
	.align		4
        /*0030*/ 	.byte	0x04, 0x46
        /*0032*/ 	.short	(.L_14 - .L_13)


	//   ....[0]....
.L_13:
        /*0034*/ 	.word	0x00000150


	//----- nvinfo : EIATTR_EXIT_INSTR_OFFSETS
	.align		4
.L_14:
        /*0038*/ 	.byte	0x04, 0x1c
        /*003a*/ 	.short	(.L_16 - .L_15)


	//   ....[0]....
.L_15:
        /*003c*/ 	.word	0x000000c0


	//   ....[1]....
        /*0040*/ 	.word	0x00000160


	//----- nvinfo : EIATTR_CRS_STACK_SIZE
	.align		4
.L_16:
        /*0044*/ 	.byte	0x04, 0x1e
        /*0046*/ 	.short	(.L_18 - .L_17)
.L_17:
        /*0048*/ 	.word	0x00000000


	//----- nvinfo : EIATTR_CBANK_PARAM_SIZE
	.align		4
.L_18:
        /*004c*/ 	.byte	0x03, 0x19
        /*004e*/ 	.short	0x0004


	//----- nvinfo : EIATTR_PARAM_CBANK
	.align		4
        /*0050*/ 	.byte	0x04, 0x0a
        /*0052*/ 	.short	(.L_20 - .L_19)
	.align		4
.L_19:
        /*0054*/ 	.word	index@(.nv.constant0._Z6squarei)
        /*0058*/ 	.short	0x0380
        /*005a*/ 	.short	0x0004


	//----- nvinfo : EIATTR_SW_WAR
	.align		4
.L_20:
        /*005c*/ 	.byte	0x04, 0x36
        /*005e*/ 	.short	(.L_22 - .L_21)
.L_21:
        /*0060*/ 	.word	0x00000008
.L_22:


//--------------------- .nv.callgraph             --------------------------
	.section	.nv.callgraph,"",@"SHT_CUDA_CALLGRAPH"
	.align	4
	.sectionentsize	8
	.align		4
        /*0000*/ 	.word	0x00000000
	.align		4
        /*0004*/ 	.word	0xffffffff
	.align		4
        /*0008*/ 	.word	index@(_Z6squarei)
	.align		4
        /*000c*/ 	.word	index@(vprintf)
	.align		4
        /*0010*/ 	.word	0x00000000
	.align		4
        /*0014*/ 	.word	0xfffffffe
	.align		4
        /*0018*/ 	.word	0x00000000
	.align		4
        /*001c*/ 	.word	0xfffffffd
	.align		4
        /*0020*/ 	.word	0x00000000
	.align		4
        /*0024*/ 	.word	0xfffffffc


//--------------------- .nv.constant4             --------------------------
	.section	.nv.constant4,"a",@progbits
	.align	8
	.align		8
.nv.constant4:
        /*0000*/ 	.dword	vprintf
	.align		8
        /*0008*/ 	.dword	$str


//--------------------- .text._Z6squarei          --------------------------
	.section	.text._Z6squarei,"ax",@progbits
	.align	128
        .global         _Z6squarei
        .type           _Z6squarei,@function
        .size           _Z6squarei,(.L_x_2 - _Z6squarei)
        .other          _Z6squarei,@"STO_CUDA_ENTRY STV_DEFAULT"
_Z6squarei:
.text._Z6squarei:
[----:B------:R-:W0:Y:S01]  /*0000*/  LDC R1, c[0x0][0x37c] ;  /* 0x0000df00ff017b82 */ /* 0x000e220000000800 */
[----:B------:R-:W1:Y:S01]  /*0010*/  S2R R3, SR_TID.X ;  /* 0x0000000000037919 */ /* 0x000e620000002100 */
[----:B------:R-:W2:Y:S06]  /*0020*/  LDCU UR5, c[0x0][0x2fc] ;  /* 0x00005f80ff0577ac */ /* 0x000eac0008000800 */
[----:B------:R-:W1:Y:S01]  /*0030*/  S2UR UR6, SR_CTAID.X ;  /* 0x00000000000679c3 */ /* 0x000e620000002500 */
[----:B0-----:R-:W-:Y:S01]  /*0040*/  VIADD R1, R1, 0xfffffff8 ;  /* 0xfffffff801017836 */ /* 0x001fe20000000000 */
[----:B------:R-:W0:Y:S01]  /*0050*/  LDCU UR7, c[0x0][0x380] ;  /* 0x00007000ff0777ac */ /* 0x000e220008000800 */
[----:B------:R-:W3:Y:S05]  /*0060*/  LDCU UR4, c[0x0][0x2f8] ;  /* 0x00005f00ff0477ac */ /* 0x000eea0008000800 */
[----:B------:R-:W1:Y:S01]  /*0070*/  LDC R0, c[0x0][0x360] ;  /* 0x0000d800ff007b82 */ /* 0x000e620000000800 */
[----:B---3--:R-:W-:-:S05]  /*0080*/  IADD3 R6, P1, PT, R1, UR4, RZ ;  /* 0x0000000401067c10 */ /* 0x008fca000ff3e0ff */
[----:B--2---:R-:W-:Y:S02]  /*0090*/  IMAD.X R7, RZ, RZ, UR5, P1 ;  /* 0x00000005ff077e24 */ /* 0x004fe400088e06ff */
[----:B-1----:R-:W-:-:S05]  /*00a0*/  IMAD R0, R0, UR6, R3 ;  /* 0x0000000600007c24 */ /* 0x002fca000f8e0203 */
[----:B0-----:R-:W-:-:S13]  /*00b0*/  ISETP.GE.AND P0, PT, R0, UR7, PT ;  /* 0x0000000700007c0c */ /* 0x001fda000bf06270 */
[----:B------:R-:W-:Y:S05]  /*00c0*/  @P0 EXIT ;  /* 0x000000000000094d */ /* 0x000fea0003800000 */
[----:B------:R-:W-:Y:S01]  /*00d0*/  MOV R2, 0x0 ;  /* 0x0000000000027802 */ /* 0x000fe20000000f00 */
[----:B------:R-:W-:Y:S01]  /*00e0*/  IMAD R0, R0, R0, RZ ;  /* 0x0000000000007224 */ /* 0x000fe200078e02ff */
[----:B------:R-:W0:Y:S04]  /*00f0*/  LDCU.64 UR4, c[0x4][0x8] ;  /* 0x01000100ff0477ac */ /* 0x000e280008000a00 */
[----:B------:R1:W-:Y:S01]  /*0100*/  STL [R1], R0 ;  /* 0x0000000001007387 */ /* 0x0003e20000100800 */
[----:B------:R-:W2:Y:S01]  /*0110*/  LDC.64 R2, c[0x4][R2] ;  /* 0x0100000002027b82 */ /* 0x000ea20000000a00 */
[----:B0-----:R-:W-:Y:S01]  /*0120*/  MOV R4, UR4 ;  /* 0x0000000400047c02 */ /* 0x001fe20008000f00 */
[----:B-1----:R-:W-:-:S07]  /*0130*/  IMAD.U32 R5, RZ, RZ, UR5 ;  /* 0x00000005ff057e24 */ /* 0x002fce000f8e00ff */
[----:B------:R-:W-:-:S07]  /*0140*/  LEPC R20, `(.L_x_0) ;  /* 0x000000001014794e */ /* 0x000fce0000000000 */
[----:B--2---:R-:W-:Y:S05]  /*0150*/  CALL.ABS.NOINC R2 ;  /* 0x0000000002007343 */ /* 0x004fea0003c00000 */
.L_x_0:
[----:B------:R-:W-:Y:S05]  /*0160*/  EXIT ;  /* 0x000000000000794d */ /* 0x000fea0003800000 */
.L_x_1:
[----:B------:R-:W-:-:S00]  /*0170*/  BRA `(.L_x_1) ;  /* 0xfffffffc00fc7947 */ /* 0x000fc0000383ffff */
[----:B------:R-:W-:-:S00]  /*0180*/  NOP ;  /* 0x0000000000007918 */ /* 0x000fc00000000000 */
[----:B------:R-:W-:-:S00]  /*0190*/  NOP ;  /* 0x0000000000007918 */ /* 0x000fc00000000000 */
[----:B------:R-:W-:-:S00]  /*01a0*/  NOP ;  /* 0x0000000000007918 */ /* 0x000fc00000000000 */
[----:B------:R-:W-:-:S00]  /*01b0*/  NOP ;  /* 0x0000000000007918 */ /* 0x000fc00000000000 */
[----:B------:R-:W-:-:S00]  /*01c0*/  NOP ;  /* 0x0000000000007918 */ /* 0x000fc00000000000 */
[----:B------:R-:W-:-:S00]  /*01d0*/  NOP ;  /* 0x0000000000007918 */ /* 0x000fc00000000000 */
[----:B------:R-:W-:-:S00]  /*01e0*/  NOP ;  /* 0x0000000000007918 */ /* 0x000fc00000000000 */
[----:B------:R-:W-:-:S00]  /*01f0*/  NOP ;  /* 0x0000000000007918 */ /* 0x000fc00000000000 */
.L_x_2:


//--------------------- .nv.global.init           --------------------------
	.section	.nv.global.init,"aw",@progbits
.nv.global.init:
	.type		$str,@object
	.size		$str,(.L_0 - $str)
$str:
        /*0000*/ 	.byte	0x25, 0x64, 0x20, 0x0a, 0x00
.L_0:


//--------------------- .nv.shared.reserved.0     --------------------------
	.section	.nv.shared.reserved.0,"aw",@nobits
	.weak		__nv_reservedSMEM_offset_0_alias
	.size		__nv_reservedSMEM_offset_0_alias, 0, 64
	.other		__nv_reservedSMEM_offset_0_alias,@"STO_CUDA_RESERVED_SHARED STV_DEFAULT"
__nv_reservedSMEM_offset_0_alias:
	.zero		0
	.zero		64


//--------------------- .nv.constant0._Z6squarei  --------------------------
	.section	.nv.constant0._Z6squarei,"a",@progbits
	.sectionflags	@""
	.align	4
.nv.constant0._Z6squarei:
	.zero		900


//--------------------- SYMBOLS --------------------------

	.type		.nv.reservedSmem.offset0,@object
	.size		.nv.reservedSmem.offset0,0x4
	.type		vprintf,@function
